//
// Generated by NVIDIA NVVM Compiler
//
// Compiler Build ID: CL-36424714
// Cuda compilation tools, release 13.0, V13.0.88
// Based on NVVM 20.0.0
//

.version 9.0
.target sm_100
.address_size 64

	// .globl	_Z7vectAddPiS_S_

.visible .entry _Z7vectAddPiS_S_(
	.param .u64 .ptr .align 1 _Z7vectAddPiS_S__param_0,
	.param .u64 .ptr .align 1 _Z7vectAddPiS_S__param_1,
	.param .u64 .ptr .align 1 _Z7vectAddPiS_S__param_2
)
{
	.reg .pred 	%p<2>;
	.reg .b32 	%r<8>;
	.reg .b64 	%rd<11>;

	ld.param.u64 	%rd1, [_Z7vectAddPiS_S__param_0];
	ld.param.u64 	%rd2, [_Z7vectAddPiS_S__param_1];
	ld.param.u64 	%rd3, [_Z7vectAddPiS_S__param_2];
	mov.u32 	%r2, %ctaid.x;
	mov.u32 	%r3, %ntid.x;
	mov.u32 	%r4, %tid.x;
	mad.lo.s32 	%r1, %r2, %r3, %r4;
	setp.gt.s32 	%p1, %r1, 99999999;
	@%p1 bra 	$L__BB0_2;
	cvta.to.global.u64 	%rd4, %rd1;
	cvta.to.global.u64 	%rd5, %rd2;
	cvta.to.global.u64 	%rd6, %rd3;
	mul.wide.s32 	%rd7, %r1, 4;
	add.s64 	%rd8, %rd4, %rd7;
	ld.global.u32 	%r5, [%rd8];
	add.s64 	%rd9, %rd5, %rd7;
	ld.global.u32 	%r6, [%rd9];
	add.s32 	%r7, %r6, %r5;
	add.s64 	%rd10, %rd6, %rd7;
	st.global.u32 	[%rd10], %r7;
$L__BB0_2:
	ret;

}


// ===== COMPILED SASS (sm_100) =====

	.target	sm_100

	.elftype	@"ET_EXEC"


//--------------------- .note.nv.tkinfo           --------------------------
	.section	.note.nv.tkinfo,"",@"SHT_NOTE"
	.sectionflags	@"SHF_NOTE_NV_TKINFO"
	.tkinfo
        /*0018*/ 	.word	0x00000002
        /*0030*/ 	.string	""
        /*0030*/ 	.string	"ptxas"
        /*0030*/ 	.string	"Cuda compilation tools, release 13.0, V13.0.88"
        /*0030*/ 	.string	"Build cuda_13.0.r13.0/compiler.36424714_0"
        /*0030*/ 	.string	"-arch sm_100 -m 64 "



//--------------------- .note.nv.cuinfo           --------------------------
	.section	.note.nv.cuinfo,"",@"SHT_NOTE"
	.sectionflags	@"SHF_NOTE_NV_CUINFO"
        /*0018*/ 	.short	0x0002
        /*001a*/ 	.short	0x0064
        /*001c*/ 	.short	0x0082
	.zero		2


//--------------------- .nv.info                  --------------------------
	.section	.nv.info,"",@"SHT_CUDA_INFO"
	.align	4


	//----- nvinfo : EIATTR_REGCOUNT
	.align		4
        /*0000*/ 	.byte	0x04, 0x2f
        /*0002*/ 	.short	(.L_1 - .L_0)
	.align		4
.L_0:
        /*0004*/ 	.word	index@(_Z7vectAddPiS_S_)
        /*0008*/ 	.word	0x0000000c


	//----- nvinfo : EIATTR_FRAME_SIZE
	.align		4
.L_1:
        /*000c*/ 	.byte	0x04, 0x11
        /*000e*/ 	.short	(.L_3 - .L_2)
	.align		4
.L_2:
        /*0010*/ 	.word	index@(_Z7vectAddPiS_S_)
        /*0014*/ 	.word	0x00000000


	//----- nvinfo : EIATTR_MIN_STACK_SIZE
	.align		4
.L_3:
        /*0018*/ 	.byte	0x04, 0x12
        /*001a*/ 	.short	(.L_5 - .L_4)
	.align		4
.L_4:
        /*001c*/ 	.word	index@(_Z7vectAddPiS_S_)
        /*0020*/ 	.word	0x00000000
.L_5:


//--------------------- .nv.compat                --------------------------
	.section	.nv.compat,"",@"SHT_CUDA_COMPAT_INFO"
	.align	4
        /*0000*/ 	.byte	0x02, 0x09, 0x00, 0x00, 0x02, 0x02, 0x01, 0x00, 0x02, 0x05, 0x05, 0x00, 0x03, 0x07, 0x01, 0x01
        /*0010*/ 	.byte	0x02, 0x03, 0x00, 0x00, 0x02, 0x06, 0x01, 0x00, 0x04, 0x0b, 0x08, 0x00, 0x09, 0x00, 0x00, 0x00
        /*0020*/ 	.byte	0x00, 0x00, 0x00, 0x00


//--------------------- .nv.info._Z7vectAddPiS_S_ --------------------------
	.section	.nv.info._Z7vectAddPiS_S_,"",@"SHT_CUDA_INFO"
	.sectionflags	@""
	.align	4


	//----- nvinfo : EIATTR_CUDA_API_VERSION
	.align		4
        /*0000*/ 	.byte	0x04, 0x37
        /*0002*/ 	.short	(.L_7 - .L_6)
.L_6:
        /*0004*/ 	.word	0x00000082


	//----- nvinfo : EIATTR_KPARAM_INFO
	.align		4
.L_7:
        /*0008*/ 	.byte	0x04, 0x17
        /*000a*/ 	.short	(.L_9 - .L_8)
.L_8:
        /*000c*/ 	.word	0x00000000
        /*0010*/ 	.short	0x0002
        /*0012*/ 	.short	0x0010
        /*0014*/ 	.byte	0x00, 0xf5, 0x21, 0x00


	//----- nvinfo : EIATTR_KPARAM_INFO
	.align		4
.L_9:
        /*0018*/ 	.byte	0x04, 0x17
        /*001a*/ 	.short	(.L_11 - .L_10)
.L_10:
        /*001c*/ 	.word	0x00000000
        /*0020*/ 	.short	0x0001
        /*0022*/ 	.short	0x0008
        /*0024*/ 	.byte	0x00, 0xf5, 0x21, 0x00


	//----- nvinfo : EIATTR_KPARAM_INFO
	.align		4
.L_11:
        /*0028*/ 	.byte	0x04, 0x17
        /*002a*/ 	.short	(.L_13 - .L_12)
.L_12:
        /*002c*/ 	.word	0x00000000
        /*0030*/ 	.short	0x0000
        /*0032*/ 	.short	0x0000
        /*0034*/ 	.byte	0x00, 0xf5, 0x21, 0x00


	//----- nvinfo : EIATTR_SPARSE_MMA_MASK
	.align		4
.L_13:
        /*0038*/ 	.byte	0x03, 0x50
        /*003a*/ 	.short	0x0000


	//----- nvinfo : EIATTR_MAXREG_COUNT
	.align		4
        /*003c*/ 	.byte	0x03, 0x1b
        /*003e*/ 	.short	0x00ff


	//----- nvinfo : EIATTR_MERCURY_ISA_VERSION
	.align		4
        /*0040*/ 	.byte	0x03, 0x5f
        /*0042*/ 	.short	0x0101


	//----- nvinfo : EIATTR_VRC_CTA_INIT_COUNT
	.align		4
        /*0044*/ 	.byte	0x02, 0x4a
	.zero		1
	.zero		1


	//----- nvinfo : EIATTR_EXIT_INSTR_OFFSETS
	.align		4
        /*0048*/ 	.byte	0x04, 0x1c
        /*004a*/ 	.short	(.L_15 - .L_14)


	//   ....[0]....
.L_14:
        /*004c*/ 	.word	0x00000060


	//   ....[1]....
        /*0050*/ 	.word	0x00000120


	//----- nvinfo : EIATTR_CBANK_PARAM_SIZE
	.align		4
.L_15:
        /*0054*/ 	.byte	0x03, 0x19
        /*0056*/ 	.short	0x0018


	//----- nvinfo : EIATTR_PARAM_CBANK
	.align		4
        /*0058*/ 	.byte	0x04, 0x0a
        /*005a*/ 	.short	(.L_17 - .L_16)
	.align		4
.L_16:
        /*005c*/ 	.word	index@(.nv.constant0._Z7vectAddPiS_S_)
        /*0060*/ 	.short	0x0380
        /*0062*/ 	.short	0x0018


	//----- nvinfo : EIATTR_SW_WAR
	.align		4
.L_17:
        /*0064*/ 	.byte	0x04, 0x36
        /*0066*/ 	.short	(.L_19 - .L_18)
.L_18:
        /*0068*/ 	.word	0x00000008
.L_19:


//--------------------- .nv.callgraph             --------------------------
	.section	.nv.callgraph,"",@"SHT_CUDA_CALLGRAPH"
	.align	4
	.sectionentsize	8
	.align		4
        /*0000*/ 	.word	0x00000000
	.align		4
        /*0004*/ 	.word	0xffffffff
	.align		4
        /*0008*/ 	.word	0x00000000
	.align		4
        /*000c*/ 	.word	0xfffffffe
	.align		4
        /*0010*/ 	.word	0x00000000
	.align		4
        /*0014*/ 	.word	0xfffffffd
	.align		4
        /*0018*/ 	.word	0x00000000
	.align		4
        /*001c*/ 	.word	0xfffffffc


//--------------------- .text._Z7vectAddPiS_S_    --------------------------
	.section	.text._Z7vectAddPiS_S_,"ax",@progbits
	.align	128
        .global         _Z7vectAddPiS_S_
        .type           _Z7vectAddPiS_S_,@function
        .size           _Z7vectAddPiS_S_,(.L_x_1 - _Z7vectAddPiS_S_)
        .other          _Z7vectAddPiS_S_,@"STO_CUDA_ENTRY STV_DEFAULT"
_Z7vectAddPiS_S_:
.text._Z7vectAddPiS_S_:
[----:B------:R-:W-:Y:S01]  /*0000*/  LDC R1, c[0x0][0x37c] ;  /* 0x0000df00ff017b82 */ /* 0x000fe20000000800 */
[----:B------:R-:W0:Y:S07]  /*0010*/  S2R R0, SR_TID.X ;  /* 0x0000000000007919 */ /* 0x000e2e0000002100 */
[----:B------:R-:W0:Y:S08]  /*0020*/  S2UR UR4, SR_CTAID.X ;  /* 0x00000000000479c3 */ /* 0x000e300000002500 */
[----:B------:R-:W0:Y:S02]  /*0030*/  LDC R9, c[0x0][0x360] ;  /* 0x0000d800ff097b82 */ /* 0x000e240000000800 */
[----:B0-----:R-:W-:-:S05]  /*0040*/  IMAD R9, R9, UR4, R0 ;  /* 0x0000000409097c24 */ /* 0x001fca000f8e0200 */
[----:B------:R-:W-:-:S13]  /*0050*/  ISETP.GT.AND P0, PT, R9, 0x5f5e0ff, PT ;  /* 0x05f5e0ff0900780c */ /* 0x000fda0003f04270 */
[----:B------:R-:W-:Y:S05]  /*0060*/  @P0 EXIT ;  /* 0x000000000000094d */ /* 0x000fea0003800000 */
[----:B------:R-:W0:Y:S01]  /*0070*/  LDC.64 R2, c[0x0][0x380] ;  /* 0x0000e000ff027b82 */ /* 0x000e220000000a00 */
[----:B------:R-:W1:Y:S07]  /*0080*/  LDCU.64 UR4, c[0x0][0x358] ;  /* 0x00006b00ff0477ac */ /* 0x000e6e0008000a00 */
[----:B------:R-:W2:Y:S08]  /*0090*/  LDC.64 R4, c[0x0][0x388] ;  /* 0x0000e200ff047b82 */ /* 0x000eb00000000a00 */
[----:B------:R-:W3:Y:S01]  /*00a0*/  LDC.64 R6, c[0x0][0x390] ;  /* 0x0000e400ff067b82 */ /* 0x000ee20000000a00 */
[----:B0-----:R-:W-:-:S06]  /*00b0*/  IMAD.WIDE R2, R9, 0x4, R2 ;  /* 0x0000000409027825 */ /* 0x001fcc00078e0202 */
[----:B-1----:R-:W4:Y:S01]  /*00c0*/  LDG.E R2, desc[UR4][R2.64] ;  /* 0x0000000402027981 */ /* 0x002f22000c1e1900 */
[----:B--2---:R-:W-:-:S06]  /*00d0*/  IMAD.WIDE R4, R9, 0x4, R4 ;  /* 0x0000000409047825 */ /* 0x004fcc00078e0204 */
[----:B------:R-:W4:Y:S01]  /*00e0*/  LDG.E R5, desc[UR4][R4.64] ;  /* 0x0000000404057981 */ /* 0x000f22000c1e1900 */
[----:B---3--:R-:W-:Y:S01]  /*00f0*/  IMAD.WIDE R6, R9, 0x4, R6 ;  /* 0x0000000409067825 */ /* 0x008fe200078e0206 */
[----:B----4-:R-:W-:-:S05]  /*0100*/  IADD3 R9, PT, PT, R2, R5, RZ ;  /* 0x0000000502097210 */ /* 0x010fca0007ffe0ff */
[----:B------:R-:W-:Y:S01]  /*0110*/  STG.E desc[UR4][R6.64], R9 ;  /* 0x0000000906007986 */ /* 0x000fe2000c101904 */
[----:B------:R-:W-:Y:S05]  /*0120*/  EXIT ;  /* 0x000000000000794d */ /* 0x000fea0003800000 */
.L_x_0:
[----:B------:R-:W-:-:S00]  /*0130*/  BRA `(.L_x_0) ;  /* 0xfffffffc00fc7947 */ /* 0x000fc0000383ffff */
[----:B------:R-:W-:-:S00]  /*0140*/  NOP ;  /* 0x0000000000007918 */ /* 0x000fc00000000000 */
        /* <DEDUP_REMOVED lines=11> */
.L_x_1:


//--------------------- .nv.shared.reserved.0     --------------------------
	.section	.nv.shared.reserved.0,"aw",@nobits
	.weak		__nv_reservedSMEM_offset_0_alias
	.size		__nv_reservedSMEM_offset_0_alias, 0, 64
	.other		__nv_reservedSMEM_offset_0_alias,@"STO_CUDA_RESERVED_SHARED STV_DEFAULT"
__nv_reservedSMEM_offset_0_alias:
	.zero		0
	.zero		64


//--------------------- .nv.constant0._Z7vectAddPiS_S_ --------------------------
	.section	.nv.constant0._Z7vectAddPiS_S_,"a",@progbits
	.sectionflags	@""
	.align	4
.nv.constant0._Z7vectAddPiS_S_:
	.zero		920


//--------------------- SYMBOLS --------------------------

	.type		.nv.reservedSmem.offset0,@object
	.size		.nv.reservedSmem.offset0,0x4
